	.headerflags	@"EF_CUDA_TEXMODE_UNIFIED EF_CUDA_64BIT_ADDRESS EF_CUDA_ACCELERATORS EF_CUDA_SM90 EF_CUDA_VIRTUAL_SM(EF_CUDA_SM90)"
	.elftype	@"ET_EXEC"


//--------------------- .nv.info                  --------------------------
	.section	.nv.info,"",@"SHT_CUDA_INFO"
	.align	4


	//----- nvinfo : EIATTR_REGCOUNT
	.align		4
        /*0000*/ 	.byte	0x04, 0x2f
        /*0002*/ 	.short	(.L_1 - .L_0)
	.align		4
.L_0:
        /*0004*/ 	.word	index@(triton_poi_fused_convolution_leaky_relu_2)
        /*0008*/ 	.word	0x0000000e


	//----- nvinfo : EIATTR_MIN_STACK_SIZE
	.align		4
.L_1:
        /*000c*/ 	.byte	0x04, 0x12
        /*000e*/ 	.short	(.L_3 - .L_2)
	.align		4
.L_2:
        /*0010*/ 	.word	index@(triton_poi_fused_convolution_leaky_relu_2)
        /*0014*/ 	.word	0x00000000


	//----- nvinfo : EIATTR_FRAME_SIZE
	.align		4
.L_3:
        /*0018*/ 	.byte	0x04, 0x11
        /*001a*/ 	.short	(.L_5 - .L_4)
	.align		4
.L_4:
        /*001c*/ 	.word	index@(triton_poi_fused_convolution_leaky_relu_2)
        /*0020*/ 	.word	0x00000000


	//----- nvinfo : EIATTR_MIN_STACK_SIZE
	.align		4
.L_5:
        /*0024*/ 	.byte	0x04, 0x12
        /*0026*/ 	.short	(.L_7 - .L_6)
	.align		4
.L_6:
        /*0028*/ 	.word	index@(triton_poi_fused_convolution_leaky_relu_2)
        /*002c*/ 	.word	0x00000000
.L_7:


//--------------------- .nv.info.triton_poi_fused_convolution_leaky_relu_2 --------------------------
	.section	.nv.info.triton_poi_fused_convolution_leaky_relu_2,"",@"SHT_CUDA_INFO"
	.sectionflags	@""
	.align	4


	//----- nvinfo : EIATTR_CUDA_API_VERSION
	.align		4
        /*0000*/ 	.byte	0x04, 0x37
        /*0002*/ 	.short	(.L_9 - .L_8)
.L_8:
        /*0004*/ 	.word	0x0000007c


	//----- nvinfo : EIATTR_KPARAM_INFO
	.align		4
.L_9:
        /*0008*/ 	.byte	0x04, 0x17
        /*000a*/ 	.short	(.L_11 - .L_10)
.L_10:
        /*000c*/ 	.word	0x00000000
        /*0010*/ 	.short	0x0003
        /*0012*/ 	.short	0x0018
        /*0014*/ 	.byte	0x00, 0xf0, 0x11, 0x00


	//----- nvinfo : EIATTR_KPARAM_INFO
	.align		4
.L_11:
        /*0018*/ 	.byte	0x04, 0x17
        /*001a*/ 	.short	(.L_13 - .L_12)
.L_12:
        /*001c*/ 	.word	0x00000000
        /*0020*/ 	.short	0x0002
        /*0022*/ 	.short	0x0010
        /*0024*/ 	.byte	0x00, 0xf4, 0x21, 0x00


	//----- nvinfo : EIATTR_KPARAM_INFO
	.align		4
.L_13:
        /*0028*/ 	.byte	0x04, 0x17
        /*002a*/ 	.short	(.L_15 - .L_14)
.L_14:
        /*002c*/ 	.word	0x00000000
        /*0030*/ 	.short	0x0001
        /*0032*/ 	.short	0x0008
        /*0034*/ 	.byte	0x00, 0xf4, 0x21, 0x00


	//----- nvinfo : EIATTR_KPARAM_INFO
	.align		4
.L_15:
        /*0038*/ 	.byte	0x04, 0x17
        /*003a*/ 	.short	(.L_17 - .L_16)
.L_16:
        /*003c*/ 	.word	0x00000000
        /*0040*/ 	.short	0x0000
        /*0042*/ 	.short	0x0000
        /*0044*/ 	.byte	0x00, 0xf4, 0x21, 0x00


	//----- nvinfo : EIATTR_SPARSE_MMA_MASK
	.align		4
.L_17:
        /*0048*/ 	.byte	0x03, 0x50
        /*004a*/ 	.short	0x0000


	//----- nvinfo : EIATTR_MAXREG_COUNT
	.align		4
        /*004c*/ 	.byte	0x03, 0x1b
        /*004e*/ 	.short	0x00ff


	//----- nvinfo : EIATTR_EXIT_INSTR_OFFSETS
	.align		4
        /*0050*/ 	.byte	0x04, 0x1c
        /*0052*/ 	.short	(.L_19 - .L_18)


	//   ....[0]....
.L_18:
        /*0054*/ 	.word	0x000001c0


	//   ....[1]....
        /*0058*/ 	.word	0x000001e0


	//----- nvinfo : EIATTR_REQNTID
	.align		4
.L_19:
        /*005c*/ 	.byte	0x04, 0x10
        /*005e*/ 	.short	(.L_21 - .L_20)
.L_20:
        /*0060*/ 	.word	0x00000080
        /*0064*/ 	.word	0x00000001
        /*0068*/ 	.word	0x00000001


	//----- nvinfo : EIATTR_CBANK_PARAM_SIZE
	.align		4
.L_21:
        /*006c*/ 	.byte	0x03, 0x19
        /*006e*/ 	.short	0x001c


	//----- nvinfo : EIATTR_PARAM_CBANK
	.align		4
        /*0070*/ 	.byte	0x04, 0x0a
        /*0072*/ 	.short	(.L_23 - .L_22)
	.align		4
.L_22:
        /*0074*/ 	.word	index@(.nv.constant0.triton_poi_fused_convolution_leaky_relu_2)
        /*0078*/ 	.short	0x0210
        /*007a*/ 	.short	0x001c


	//----- nvinfo : EIATTR_SW_WAR
	.align		4
.L_23:
        /*007c*/ 	.byte	0x04, 0x36
        /*007e*/ 	.short	(.L_25 - .L_24)
.L_24:
        /*0080*/ 	.word	0x00000008
.L_25:


//--------------------- .nv.callgraph             --------------------------
	.section	.nv.callgraph,"",@"SHT_CUDA_CALLGRAPH"
	.align	4
	.sectionentsize	8
	.align		4
        /*0000*/ 	.word	0x00000000
	.align		4
        /*0004*/ 	.word	0xffffffff
	.align		4
        /*0008*/ 	.word	0x00000000
	.align		4
        /*000c*/ 	.word	0xfffffffe
	.align		4
        /*0010*/ 	.word	0x00000000
	.align		4
        /*0014*/ 	.word	0xfffffffd
	.align		4
        /*0018*/ 	.word	0x00000000
	.align		4
        /*001c*/ 	.word	0xfffffffc


//--------------------- .text.triton_poi_fused_convolution_leaky_relu_2 --------------------------
	.section	.text.triton_poi_fused_convolution_leaky_relu_2,"ax",@progbits
	.align	128
        .global         triton_poi_fused_convolution_leaky_relu_2
        .type           triton_poi_fused_convolution_leaky_relu_2,@function
        .size           triton_poi_fused_convolution_leaky_relu_2,(.L_x_1 - triton_poi_fused_convolution_leaky_relu_2)
        .other          triton_poi_fused_convolution_leaky_relu_2,@"STO_CUDA_ENTRY STV_DEFAULT"
triton_poi_fused_convolution_leaky_relu_2:
.text.triton_poi_fused_convolution_leaky_relu_2:
[----:B------:R-:W0:Y:S02]  /*0000*/  LDC R1, c[0x0][0x28] ;  /* 0x00000a00ff017b82 */ /* 0x000e240000000800 */
[----:B------:R-:W1:Y:S01]  /*0010*/  S2R R0, SR_TID.X ;  /* 0x0000000000007919 */ /* 0x000e620000002100 */
[----:B------:R-:W2:Y:S01]  /*0020*/  LDC.64 R4, c[0x0][0x218] ;  /* 0x00008600ff047b82 */ /* 0x000ea20000000a00 */
[----:B------:R-:W-:Y:S01]  /*0030*/  ULDC.64 UR4, c[0x0][0x208] ;  /* 0x0000820000047ab9 */ /* 0x000fe20000000a00 */
[----:B------:R-:W-:Y:S01]  /*0040*/  ULDC.64 UR6, c[0x0][0x220] ;  /* 0x0000880000067ab9 */ /* 0x000fe20000000a00 */
[----:B------:R-:W3:Y:S05]  /*0050*/  S2R R7, SR_CTAID.X ;  /* 0x0000000000077919 */ /* 0x000eea0000002500 */
[----:B------:R-:W4:Y:S01]  /*0060*/  LDC.64 R2, c[0x0][0x210] ;  /* 0x00008400ff027b82 */ /* 0x000f220000000a00 */
[----:B-1----:R-:W-:-:S02]  /*0070*/  LOP3.LUT R0, R0, 0x7f, RZ, 0xc0, !PT ;  /* 0x0000007f00007812 */ /* 0x002fc400078ec0ff */
[----:B---3--:R-:W-:-:S03]  /*0080*/  SHF.R.S32.HI R6, RZ, 0x18, R7 ;  /* 0x00000018ff067819 */ /* 0x008fc60000011407 */
[----:B------:R-:W-:Y:S01]  /*0090*/  IMAD R7, R7, 0x80, R0 ;  /* 0x0000008007077824 */ /* 0x000fe200078e0200 */
[----:B------:R-:W-:-:S03]  /*00a0*/  SGXT R0, R6, 0x1 ;  /* 0x000000010600781a */ /* 0x000fc60000000200 */
[C---:B----4-:R-:W-:Y:S01]  /*00b0*/  IMAD.WIDE R2, R7.reuse, 0x4, R2 ;  /* 0x0000000407027825 */ /* 0x050fe200078e0202 */
[----:B------:R-:W-:Y:S02]  /*00c0*/  ISETP.GE.AND P1, PT, R7, 0x800, PT ;  /* 0x000008000700780c */ /* 0x000fe40003f26270 */
[----:B------:R-:W-:-:S04]  /*00d0*/  LEA.HI R0, R0, R7, RZ, 0x7 ;  /* 0x0000000700007211 */ /* 0x000fc800078f38ff */
[----:B------:R-:W-:-:S05]  /*00e0*/  LOP3.LUT R0, R0, 0xffffff80, RZ, 0xc0, !PT ;  /* 0xffffff8000007812 */ /* 0x000fca00078ec0ff */
[----:B------:R-:W-:Y:S02]  /*00f0*/  IMAD.IADD R9, R7, 0x1, -R0 ;  /* 0x0000000107097824 */ /* 0x000fe400078e0a00 */
[----:B------:R-:W-:Y:S02]  /*0100*/  IMAD.MOV.U32 R0, RZ, RZ, RZ ;  /* 0x000000ffff007224 */ /* 0x000fe400078e00ff */
[----:B--2---:R-:W-:-:S04]  /*0110*/  IMAD.WIDE R4, R9, 0x4, R4 ;  /* 0x0000000409047825 */ /* 0x004fc800078e0204 */
[----:B------:R-:W-:Y:S01]  /*0120*/  IMAD.MOV.U32 R9, RZ, RZ, RZ ;  /* 0x000000ffff097224 */ /* 0x000fe200078e00ff */
[----:B------:R-:W2:Y:S05]  /*0130*/  @!P1 LDG.E R0, desc[UR4][R2.64] ;  /* 0x0000000402009981 */ /* 0x000eaa000c1e1900 */
[----:B------:R-:W2:Y:S01]  /*0140*/  @!P1 LDG.E.EL R9, desc[UR4][R4.64] ;  /* 0x0000000404099981 */ /* 0x000ea2000c2e1900 */
[----:B------:R-:W-:-:S04]  /*0150*/  IADD3 R6, P2, R7, UR6, RZ ;  /* 0x0000000607067c10 */ /* 0x000fc8000ff5e0ff */
[----:B------:R-:W-:Y:S02]  /*0160*/  LEA.HI.X.SX32 R7, R7, UR7, 0x1, P2 ;  /* 0x0000000707077c11 */ /* 0x000fe400090f0eff */
[----:B--2---:R-:W-:Y:S01]  /*0170*/  FSETP.GT.AND P0, PT, R0, -R9, PT ;  /* 0x800000090000720b */ /* 0x004fe20003f04000 */
[----:B------:R-:W-:-:S03]  /*0180*/  FADD R9, R9, R0 ;  /* 0x0000000009097221 */ /* 0x000fc60000000000 */
[----:B------:R-:W-:-:S05]  /*0190*/  SEL R11, RZ, 0x1, !P0 ;  /* 0x00000001ff0b7807 */ /* 0x000fca0004000000 */
[----:B------:R1:W-:Y:S04]  /*01a0*/  @!P1 STG.E.U8 desc[UR4][R6.64], R11 ;  /* 0x0000000b06009986 */ /* 0x0003e8000c101104 */
[----:B------:R-:W-:Y:S01]  /*01b0*/  @!P0 FMUL R9, R9, 0.0099999997764825820923 ;  /* 0x3c23d70a09098820 */ /* 0x000fe20000400000 */
[----:B------:R-:W-:Y:S06]  /*01c0*/  @P1 EXIT ;  /* 0x000000000000194d */ /* 0x000fec0003800000 */
[----:B------:R-:W-:Y:S01]  /*01d0*/  STG.E desc[UR4][R2.64], R9 ;  /* 0x0000000902007986 */ /* 0x000fe2000c101904 */
[----:B------:R-:W-:Y:S05]  /*01e0*/  EXIT ;  /* 0x000000000000794d */ /* 0x000fea0003800000 */
.L_x_0:
[----:B------:R-:W-:-:S00]  /*01f0*/  BRA `(.L_x_0) ;  /* 0xfffffffc00fc7947 */ /* 0x000fc0000383ffff */
[----:B------:R-:W-:-:S00]  /*0200*/  NOP ;  /* 0x0000000000007918 */ /* 0x000fc00000000000 */
[----:B------:R-:W-:-:S00]  /*0210*/  NOP ;  /* 0x0000000000007918 */ /* 0x000fc00000000000 */
[----:B------:R-:W-:-:S00]  /*0220*/  NOP ;  /* 0x0000000000007918 */ /* 0x000fc00000000000 */
[----:B------:R-:W-:-:S00]  /*0230*/  NOP ;  /* 0x0000000000007918 */ /* 0x000fc00000000000 */
[----:B------:R-:W-:-:S00]  /*0240*/  NOP ;  /* 0x0000000000007918 */ /* 0x000fc00000000000 */
[----:B------:R-:W-:-:S00]  /*0250*/  NOP ;  /* 0x0000000000007918 */ /* 0x000fc00000000000 */
[----:B------:R-:W-:-:S00]  /*0260*/  NOP ;  /* 0x0000000000007918 */ /* 0x000fc00000000000 */
[----:B------:R-:W-:-:S00]  /*0270*/  NOP ;  /* 0x0000000000007918 */ /* 0x000fc00000000000 */
.L_x_1:


//--------------------- .nv.constant0.triton_poi_fused_convolution_leaky_relu_2 --------------------------
	.section	.nv.constant0.triton_poi_fused_convolution_leaky_relu_2,"a",@progbits
	.sectionflags	@""
	.align	4
.nv.constant0.triton_poi_fused_convolution_leaky_relu_2:
	.zero		556
